//
// Generated by NVIDIA NVVM Compiler
//
// Compiler Build ID: CL-36424714
// Cuda compilation tools, release 13.0, V13.0.88
// Based on NVVM 20.0.0
//

.version 9.0
.target sm_100
.address_size 64

	// .globl	_Z12game_of_lifePKiPiii

.visible .entry _Z12game_of_lifePKiPiii(
	.param .u64 .ptr .align 1 _Z12game_of_lifePKiPiii_param_0,
	.param .u64 .ptr .align 1 _Z12game_of_lifePKiPiii_param_1,
	.param .u32 _Z12game_of_lifePKiPiii_param_2,
	.param .u32 _Z12game_of_lifePKiPiii_param_3
)
{
	.reg .pred 	%p<10>;
	.reg .b32 	%r<55>;
	.reg .b64 	%rd<29>;

	ld.param.u64 	%rd2, [_Z12game_of_lifePKiPiii_param_0];
	ld.param.u64 	%rd3, [_Z12game_of_lifePKiPiii_param_1];
	ld.param.u32 	%r6, [_Z12game_of_lifePKiPiii_param_2];
	ld.param.u32 	%r7, [_Z12game_of_lifePKiPiii_param_3];
	cvta.to.global.u64 	%rd1, %rd3;
	mov.u32 	%r8, %ctaid.y;
	mov.u32 	%r9, %ntid.y;
	mov.u32 	%r10, %tid.y;
	mad.lo.s32 	%r1, %r8, %r9, %r10;
	mov.u32 	%r11, %ctaid.x;
	mov.u32 	%r12, %ntid.x;
	mov.u32 	%r13, %tid.x;
	mad.lo.s32 	%r2, %r11, %r12, %r13;
	setp.ge.s32 	%p1, %r1, %r6;
	setp.ge.s32 	%p2, %r2, %r7;
	or.pred  	%p3, %p1, %p2;
	@%p3 bra 	$L__BB0_6;
	cvta.to.global.u64 	%rd4, %rd2;
	add.s32 	%r14, %r6, %r1;
	add.s32 	%r15, %r7, %r2;
	add.s32 	%r16, %r14, -1;
	rem.s32 	%r17, %r16, %r6;
	add.s32 	%r18, %r15, -1;
	rem.s32 	%r19, %r18, %r7;
	mul.lo.s32 	%r20, %r17, %r7;
	add.s32 	%r21, %r20, %r19;
	mul.wide.s32 	%rd5, %r21, 4;
	add.s64 	%rd6, %rd4, %rd5;
	ld.global.u32 	%r22, [%rd6];
	rem.s32 	%r23, %r15, %r7;
	add.s32 	%r24, %r20, %r23;
	mul.wide.s32 	%rd7, %r24, 4;
	add.s64 	%rd8, %rd4, %rd7;
	ld.global.u32 	%r25, [%rd8];
	add.s32 	%r26, %r25, %r22;
	add.s32 	%r27, %r15, 1;
	rem.s32 	%r28, %r27, %r7;
	add.s32 	%r29, %r20, %r28;
	mul.wide.s32 	%rd9, %r29, 4;
	add.s64 	%rd10, %rd4, %rd9;
	ld.global.u32 	%r30, [%rd10];
	add.s32 	%r31, %r30, %r26;
	rem.s32 	%r32, %r14, %r6;
	mul.lo.s32 	%r33, %r32, %r7;
	add.s32 	%r34, %r33, %r19;
	mul.wide.s32 	%rd11, %r34, 4;
	add.s64 	%rd12, %rd4, %rd11;
	ld.global.u32 	%r35, [%rd12];
	add.s32 	%r36, %r35, %r31;
	add.s32 	%r37, %r33, %r28;
	mul.wide.s32 	%rd13, %r37, 4;
	add.s64 	%rd14, %rd4, %rd13;
	ld.global.u32 	%r38, [%rd14];
	add.s32 	%r39, %r38, %r36;
	add.s32 	%r40, %r14, 1;
	rem.s32 	%r41, %r40, %r6;
	mul.lo.s32 	%r42, %r41, %r7;
	add.s32 	%r43, %r42, %r19;
	mul.wide.s32 	%rd15, %r43, 4;
	add.s64 	%rd16, %rd4, %rd15;
	ld.global.u32 	%r44, [%rd16];
	add.s32 	%r45, %r44, %r39;
	add.s32 	%r46, %r42, %r23;
	mul.wide.s32 	%rd17, %r46, 4;
	add.s64 	%rd18, %rd4, %rd17;
	ld.global.u32 	%r47, [%rd18];
	add.s32 	%r48, %r47, %r45;
	add.s32 	%r49, %r42, %r28;
	mul.wide.s32 	%rd19, %r49, 4;
	add.s64 	%rd20, %rd4, %rd19;
	ld.global.u32 	%r50, [%rd20];
	add.s32 	%r51, %r50, %r48;
	mad.lo.s32 	%r4, %r7, %r1, %r2;
	mul.wide.s32 	%rd21, %r4, 4;
	add.s64 	%rd22, %rd4, %rd21;
	ld.global.u32 	%r5, [%rd22];
	setp.ne.s32 	%p4, %r5, 1;
	add.s32 	%r52, %r51, -4;
	setp.gt.u32 	%p5, %r52, -3;
	or.pred  	%p6, %p4, %p5;
	@%p6 bra 	$L__BB0_3;
	add.s64 	%rd28, %rd1, %rd21;
	mov.b32 	%r54, 0;
	st.global.u32 	[%rd28], %r54;
	bra.uni 	$L__BB0_6;
$L__BB0_3:
	setp.ne.s32 	%p7, %r5, 0;
	setp.ne.s32 	%p8, %r51, 3;
	or.pred  	%p9, %p7, %p8;
	@%p9 bra 	$L__BB0_5;
	add.s64 	%rd26, %rd1, %rd21;
	mov.b32 	%r53, 1;
	st.global.u32 	[%rd26], %r53;
	bra.uni 	$L__BB0_6;
$L__BB0_5:
	add.s64 	%rd24, %rd1, %rd21;
	st.global.u32 	[%rd24], %r5;
$L__BB0_6:
	ret;

}


// ===== COMPILED SASS (sm_100) =====

	.target	sm_100

	.elftype	@"ET_EXEC"


//--------------------- .note.nv.tkinfo           --------------------------
	.section	.note.nv.tkinfo,"",@"SHT_NOTE"
	.sectionflags	@"SHF_NOTE_NV_TKINFO"
	.tkinfo
        /*0018*/ 	.word	0x00000002
        /*0030*/ 	.string	""
        /*0030*/ 	.string	"ptxas"
        /*0030*/ 	.string	"Cuda compilation tools, release 13.0, V13.0.88"
        /*0030*/ 	.string	"Build cuda_13.0.r13.0/compiler.36424714_0"
        /*0030*/ 	.string	"-arch sm_100 -m 64 "



//--------------------- .note.nv.cuinfo           --------------------------
	.section	.note.nv.cuinfo,"",@"SHT_NOTE"
	.sectionflags	@"SHF_NOTE_NV_CUINFO"
        /*0018*/ 	.short	0x0002
        /*001a*/ 	.short	0x0064
        /*001c*/ 	.short	0x0082
	.zero		2


//--------------------- .nv.info                  --------------------------
	.section	.nv.info,"",@"SHT_CUDA_INFO"
	.align	4


	//----- nvinfo : EIATTR_REGCOUNT
	.align		4
        /*0000*/ 	.byte	0x04, 0x2f
        /*0002*/ 	.short	(.L_1 - .L_0)
	.align		4
.L_0:
        /*0004*/ 	.word	index@(_Z12game_of_lifePKiPiii)
        /*0008*/ 	.word	0x0000001b


	//----- nvinfo : EIATTR_FRAME_SIZE
	.align		4
.L_1:
        /*000c*/ 	.byte	0x04, 0x11
        /*000e*/ 	.short	(.L_3 - .L_2)
	.align		4
.L_2:
        /*0010*/ 	.word	index@(_Z12game_of_lifePKiPiii)
        /*0014*/ 	.word	0x00000000


	//----- nvinfo : EIATTR_MIN_STACK_SIZE
	.align		4
.L_3:
        /*0018*/ 	.byte	0x04, 0x12
        /*001a*/ 	.short	(.L_5 - .L_4)
	.align		4
.L_4:
        /*001c*/ 	.word	index@(_Z12game_of_lifePKiPiii)
        /*0020*/ 	.word	0x00000000
.L_5:


//--------------------- .nv.compat                --------------------------
	.section	.nv.compat,"",@"SHT_CUDA_COMPAT_INFO"
	.align	4
        /*0000*/ 	.byte	0x02, 0x09, 0x00, 0x00, 0x02, 0x02, 0x01, 0x00, 0x02, 0x05, 0x05, 0x00, 0x03, 0x07, 0x01, 0x01
        /*0010*/ 	.byte	0x02, 0x03, 0x00, 0x00, 0x02, 0x06, 0x01, 0x00, 0x04, 0x0b, 0x08, 0x00, 0x09, 0x00, 0x00, 0x00
        /*0020*/ 	.byte	0x00, 0x00, 0x00, 0x00


//--------------------- .nv.info._Z12game_of_lifePKiPiii --------------------------
	.section	.nv.info._Z12game_of_lifePKiPiii,"",@"SHT_CUDA_INFO"
	.sectionflags	@""
	.align	4


	//----- nvinfo : EIATTR_CUDA_API_VERSION
	.align		4
        /*0000*/ 	.byte	0x04, 0x37
        /*0002*/ 	.short	(.L_7 - .L_6)
.L_6:
        /*0004*/ 	.word	0x00000082


	//----- nvinfo : EIATTR_KPARAM_INFO
	.align		4
.L_7:
        /*0008*/ 	.byte	0x04, 0x17
        /*000a*/ 	.short	(.L_9 - .L_8)
.L_8:
        /*000c*/ 	.word	0x00000000
        /*0010*/ 	.short	0x0003
        /*0012*/ 	.short	0x0014
        /*0014*/ 	.byte	0x00, 0xf0, 0x11, 0x00


	//----- nvinfo : EIATTR_KPARAM_INFO
	.align		4
.L_9:
        /*0018*/ 	.byte	0x04, 0x17
        /*001a*/ 	.short	(.L_11 - .L_10)
.L_10:
        /*001c*/ 	.word	0x00000000
        /*0020*/ 	.short	0x0002
        /*0022*/ 	.short	0x0010
        /*0024*/ 	.byte	0x00, 0xf0, 0x11, 0x00


	//----- nvinfo : EIATTR_KPARAM_INFO
	.align		4
.L_11:
        /*0028*/ 	.byte	0x04, 0x17
        /*002a*/ 	.short	(.L_13 - .L_12)
.L_12:
        /*002c*/ 	.word	0x00000000
        /*0030*/ 	.short	0x0001
        /*0032*/ 	.short	0x0008
        /*0034*/ 	.byte	0x00, 0xf5, 0x21, 0x00


	//----- nvinfo : EIATTR_KPARAM_INFO
	.align		4
.L_13:
        /*0038*/ 	.byte	0x04, 0x17
        /*003a*/ 	.short	(.L_15 - .L_14)
.L_14:
        /*003c*/ 	.word	0x00000000
        /*0040*/ 	.short	0x0000
        /*0042*/ 	.short	0x0000
        /*0044*/ 	.byte	0x00, 0xf5, 0x21, 0x00


	//----- nvinfo : EIATTR_SPARSE_MMA_MASK
	.align		4
.L_15:
        /*0048*/ 	.byte	0x03, 0x50
        /*004a*/ 	.short	0x0000


	//----- nvinfo : EIATTR_MAXREG_COUNT
	.align		4
        /*004c*/ 	.byte	0x03, 0x1b
        /*004e*/ 	.short	0x00ff


	//----- nvinfo : EIATTR_MERCURY_ISA_VERSION
	.align		4
        /*0050*/ 	.byte	0x03, 0x5f
        /*0052*/ 	.short	0x0101


	//----- nvinfo : EIATTR_VRC_CTA_INIT_COUNT
	.align		4
        /*0054*/ 	.byte	0x02, 0x4a
	.zero		1
	.zero		1


	//----- nvinfo : EIATTR_EXIT_INSTR_OFFSETS
	.align		4
        /*0058*/ 	.byte	0x04, 0x1c
        /*005a*/ 	.short	(.L_17 - .L_16)


	//   ....[0]....
.L_16:
        /*005c*/ 	.word	0x000000c0


	//   ....[1]....
        /*0060*/ 	.word	0x00000940


	//   ....[2]....
        /*0064*/ 	.word	0x000009b0


	//   ....[3]....
        /*0068*/ 	.word	0x000009f0


	//----- nvinfo : EIATTR_CBANK_PARAM_SIZE
	.align		4
.L_17:
        /*006c*/ 	.byte	0x03, 0x19
        /*006e*/ 	.short	0x0018


	//----- nvinfo : EIATTR_PARAM_CBANK
	.align		4
        /*0070*/ 	.byte	0x04, 0x0a
        /*0072*/ 	.short	(.L_19 - .L_18)
	.align		4
.L_18:
        /*0074*/ 	.word	index@(.nv.constant0._Z12game_of_lifePKiPiii)
        /*0078*/ 	.short	0x0380
        /*007a*/ 	.short	0x0018


	//----- nvinfo : EIATTR_SW_WAR
	.align		4
.L_19:
        /*007c*/ 	.byte	0x04, 0x36
        /*007e*/ 	.short	(.L_21 - .L_20)
.L_20:
        /*0080*/ 	.word	0x00000008
.L_21:


//--------------------- .nv.callgraph             --------------------------
	.section	.nv.callgraph,"",@"SHT_CUDA_CALLGRAPH"
	.align	4
	.sectionentsize	8
	.align		4
        /*0000*/ 	.word	0x00000000
	.align		4
        /*0004*/ 	.word	0xffffffff
	.align		4
        /*0008*/ 	.word	0x00000000
	.align		4
        /*000c*/ 	.word	0xfffffffe
	.align		4
        /*0010*/ 	.word	0x00000000
	.align		4
        /*0014*/ 	.word	0xfffffffd
	.align		4
        /*0018*/ 	.word	0x00000000
	.align		4
        /*001c*/ 	.word	0xfffffffc


//--------------------- .text._Z12game_of_lifePKiPiii --------------------------
	.section	.text._Z12game_of_lifePKiPiii,"ax",@progbits
	.align	128
        .global         _Z12game_of_lifePKiPiii
        .type           _Z12game_of_lifePKiPiii,@function
        .size           _Z12game_of_lifePKiPiii,(.L_x_1 - _Z12game_of_lifePKiPiii)
        .other          _Z12game_of_lifePKiPiii,@"STO_CUDA_ENTRY STV_DEFAULT"
_Z12game_of_lifePKiPiii:
.text._Z12game_of_lifePKiPiii:
[----:B------:R-:W-:Y:S01]  /*0000*/  LDC R1, c[0x0][0x37c] ;  /* 0x0000df00ff017b82 */ /* 0x000fe20000000800 */
[----:B------:R-:W0:Y:S07]  /*0010*/  S2R R5, SR_TID.X ;  /* 0x0000000000057919 */ /* 0x000e2e0000002100 */
[----:B------:R-:W1:Y:S01]  /*0020*/  LDC R7, c[0x0][0x364] ;  /* 0x0000d900ff077b82 */ /* 0x000e620000000800 */
[----:B------:R-:W1:Y:S07]  /*0030*/  S2R R4, SR_TID.Y ;  /* 0x0000000000047919 */ /* 0x000e6e0000002200 */
[----:B------:R-:W0:Y:S08]  /*0040*/  S2UR UR5, SR_CTAID.X ;  /* 0x00000000000579c3 */ /* 0x000e300000002500 */
[----:B------:R-:W0:Y:S08]  /*0050*/  LDC R0, c[0x0][0x360] ;  /* 0x0000d800ff007b82 */ /* 0x000e300000000800 */
[----:B------:R-:W1:Y:S08]  /*0060*/  S2UR UR4, SR_CTAID.Y ;  /* 0x00000000000479c3 */ /* 0x000e700000002600 */
[----:B------:R-:W2:Y:S01]  /*0070*/  LDC.64 R2, c[0x0][0x390] ;  /* 0x0000e400ff027b82 */ /* 0x000ea20000000a00 */
[----:B0-----:R-:W-:-:S02]  /*0080*/  IMAD R0, R0, UR5, R5 ;  /* 0x0000000500007c24 */ /* 0x001fc4000f8e0205 */
[----:B-1----:R-:W-:-:S03]  /*0090*/  IMAD R7, R7, UR4, R4 ;  /* 0x0000000407077c24 */ /* 0x002fc6000f8e0204 */
[----:B--2---:R-:W-:-:S04]  /*00a0*/  ISETP.GE.AND P0, PT, R0, R3, PT ;  /* 0x000000030000720c */ /* 0x004fc80003f06270 */
[----:B------:R-:W-:-:S13]  /*00b0*/  ISETP.GE.OR P0, PT, R7, R2, P0 ;  /* 0x000000020700720c */ /* 0x000fda0000706670 */
[----:B------:R-:W-:Y:S05]  /*00c0*/  @P0 EXIT ;  /* 0x000000000000094d */ /* 0x000fea0003800000 */
[-C--:B------:R-:W-:Y:S01]  /*00d0*/  IABS R5, R3.reuse ;  /* 0x0000000300057213 */ /* 0x080fe20000000000 */
[----:B------:R-:W-:Y:S01]  /*00e0*/  IMAD.IADD R20, R7, 0x1, R2 ;  /* 0x0000000107147824 */ /* 0x000fe200078e0202 */
[----:B------:R-:W-:Y:S01]  /*00f0*/  IABS R4, R2 ;  /* 0x0000000200047213 */ /* 0x000fe20000000000 */
[----:B------:R-:W0:Y:S01]  /*0100*/  LDCU.64 UR4, c[0x0][0x358] ;  /* 0x00006b00ff0477ac */ /* 0x000e220008000a00 */
[----:B------:R-:W1:Y:S01]  /*0110*/  I2F.RP R14, R5 ;  /* 0x00000005000e7306 */ /* 0x000e620000209400 */
[----:B------:R-:W-:Y:S01]  /*0120*/  IADD3 R6, PT, PT, R0, R3, RZ ;  /* 0x0000000300067210 */ /* 0x000fe20007ffe0ff */
[C---:B------:R-:W-:Y:S01]  /*0130*/  VIADD R21, R20.reuse, 0x1 ;  /* 0x0000000114157836 */ /* 0x040fe20000000000 */
[----:B------:R-:W-:-:S03]  /*0140*/  IADD3 R23, PT, PT, R20, -0x1, RZ ;  /* 0xffffffff14177810 */ /* 0x000fc60007ffe0ff */
[C---:B------:R-:W-:Y:S01]  /*0150*/  VIADD R8, R6.reuse, 0xffffffff ;  /* 0xffffffff06087836 */ /* 0x040fe20000000000 */
[----:B------:R-:W-:Y:S01]  /*0160*/  IABS R24, R21 ;  /* 0x0000001500187213 */ /* 0x000fe20000000000 */
[----:B------:R-:W2:Y:S01]  /*0170*/  I2F.RP R9, R4 ;  /* 0x0000000400097306 */ /* 0x000ea20000209400 */
[----:B------:R-:W-:Y:S02]  /*0180*/  VIADD R22, R6, 0x1 ;  /* 0x0000000106167836 */ /* 0x000fe40000000000 */
[----:B------:R-:W-:-:S05]  /*0190*/  IABS R17, R8 ;  /* 0x0000000800117213 */ /* 0x000fca0000000000 */
[----:B-1----:R-:W1:Y:S08]  /*01a0*/  MUFU.RCP R14, R14 ;  /* 0x0000000e000e7308 */ /* 0x002e700000001000 */
[----:B--2---:R-:W2:Y:S01]  /*01b0*/  MUFU.RCP R9, R9 ;  /* 0x0000000900097308 */ /* 0x004ea20000001000 */
[----:B-1----:R-:W-:-:S07]  /*01c0*/  VIADD R12, R14, 0xffffffe ;  /* 0x0ffffffe0e0c7836 */ /* 0x002fce0000000000 */
[----:B------:R1:W3:Y:S01]  /*01d0*/  F2I.FTZ.U32.TRUNC.NTZ R13, R12 ;  /* 0x0000000c000d7305 */ /* 0x0002e2000021f000 */
[----:B--2---:R-:W-:-:S07]  /*01e0*/  VIADD R10, R9, 0xffffffe ;  /* 0x0ffffffe090a7836 */ /* 0x004fce0000000000 */
[----:B------:R2:W4:Y:S01]  /*01f0*/  F2I.FTZ.U32.TRUNC.NTZ R11, R10 ;  /* 0x0000000a000b7305 */ /* 0x000522000021f000 */
[----:B-1----:R-:W-:Y:S02]  /*0200*/  IMAD.MOV.U32 R12, RZ, RZ, RZ ;  /* 0x000000ffff0c7224 */ /* 0x002fe400078e00ff */
[----:B---3--:R-:W-:Y:S02]  /*0210*/  IMAD.MOV R16, RZ, RZ, -R13 ;  /* 0x000000ffff107224 */ /* 0x008fe400078e0a0d */
[----:B--2---:R-:W-:Y:S02]  /*0220*/  HFMA2 R10, -RZ, RZ, 0, 0 ;  /* 0x00000000ff0a7431 */ /* 0x004fe400000001ff */
[----:B------:R-:W-:Y:S01]  /*0230*/  IMAD R15, R16, R5, RZ ;  /* 0x00000005100f7224 */ /* 0x000fe200078e02ff */
[----:B------:R-:W-:-:S03]  /*0240*/  MOV R16, R17 ;  /* 0x0000001100107202 */ /* 0x000fc60000000f00 */
[----:B------:R-:W-:Y:S01]  /*0250*/  IMAD.HI.U32 R13, R13, R15, R12 ;  /* 0x0000000f0d0d7227 */ /* 0x000fe200078e000c */
[----:B------:R-:W-:-:S03]  /*0260*/  IABS R12, R6 ;  /* 0x00000006000c7213 */ /* 0x000fc60000000000 */
[----:B----4-:R-:W-:Y:S02]  /*0270*/  IMAD.MOV R15, RZ, RZ, -R11 ;  /* 0x000000ffff0f7224 */ /* 0x010fe400078e0a0b */
[----:B------:R-:W-:-:S04]  /*0280*/  IMAD.HI.U32 R9, R13, R16, RZ ;  /* 0x000000100d097227 */ /* 0x000fc800078e00ff */
[----:B------:R-:W-:Y:S01]  /*0290*/  IMAD R15, R15, R4, RZ ;  /* 0x000000040f0f7224 */ /* 0x000fe200078e02ff */
[----:B------:R-:W-:Y:S01]  /*02a0*/  IADD3 R9, PT, PT, -R9, RZ, RZ ;  /* 0x000000ff09097210 */ /* 0x000fe20007ffe1ff */
[----:B------:R-:W-:-:S04]  /*02b0*/  IMAD.HI.U32 R17, R13, R12, RZ ;  /* 0x0000000c0d117227 */ /* 0x000fc800078e00ff */
[----:B------:R-:W-:Y:S01]  /*02c0*/  IMAD.HI.U32 R14, R11, R15, R10 ;  /* 0x0000000f0b0e7227 */ /* 0x000fe200078e000a */
[----:B------:R-:W-:Y:S02]  /*02d0*/  IABS R11, R23 ;  /* 0x00000017000b7213 */ /* 0x000fe40000000000 */
[----:B------:R-:W-:Y:S01]  /*02e0*/  IADD3 R17, PT, PT, -R17, RZ, RZ ;  /* 0x000000ff11117210 */ /* 0x000fe20007ffe1ff */
[C---:B------:R-:W-:Y:S01]  /*02f0*/  IMAD R10, R5.reuse, R9, R16 ;  /* 0x00000009050a7224 */ /* 0x040fe200078e0210 */
[----:B------:R-:W-:Y:S01]  /*0300*/  IABS R16, R22 ;  /* 0x0000001600107213 */ /* 0x000fe20000000000 */
[----:B------:R-:W-:Y:S01]  /*0310*/  IMAD.HI.U32 R15, R14, R11, RZ ;  /* 0x0000000b0e0f7227 */ /* 0x000fe200078e00ff */
[----:B------:R-:W-:Y:S02]  /*0320*/  IABS R9, R20 ;  /* 0x0000001400097213 */ /* 0x000fe40000000000 */
[----:B------:R-:W-:Y:S01]  /*0330*/  ISETP.GT.U32.AND P0, PT, R5, R10, PT ;  /* 0x0000000a0500720c */ /* 0x000fe20003f04070 */
[----:B------:R-:W-:-:S04]  /*0340*/  IMAD.HI.U32 R18, R13, R16, RZ ;  /* 0x000000100d127227 */ /* 0x000fc800078e00ff */
[----:B------:R-:W-:Y:S01]  /*0350*/  IMAD.MOV.U32 R13, RZ, RZ, R24 ;  /* 0x000000ffff0d7224 */ /* 0x000fe200078e0018 */
[----:B------:R-:W-:Y:S01]  /*0360*/  IADD3 R18, PT, PT, -R18, RZ, RZ ;  /* 0x000000ff12127210 */ /* 0x000fe20007ffe1ff */
[----:B------:R-:W-:-:S04]  /*0370*/  IMAD.HI.U32 R19, R14, R9, RZ ;  /* 0x000000090e137227 */ /* 0x000fc800078e00ff */
[----:B------:R-:W-:Y:S01]  /*0380*/  IMAD R12, R5, R17, R12 ;  /* 0x00000011050c7224 */ /* 0x000fe200078e020c */
[----:B------:R-:W-:Y:S01]  /*0390*/  IADD3 R19, PT, PT, -R19, RZ, RZ ;  /* 0x000000ff13137210 */ /* 0x000fe20007ffe1ff */
[----:B------:R-:W-:Y:S01]  /*03a0*/  IMAD.HI.U32 R17, R14, R13, RZ ;  /* 0x0000000d0e117227 */ /* 0x000fe200078e00ff */
[----:B------:R-:W-:Y:S02]  /*03b0*/  @!P0 IADD3 R10, PT, PT, R10, -R5, RZ ;  /* 0x800000050a0a8210 */ /* 0x000fe40007ffe0ff */
[C---:B------:R-:W-:Y:S01]  /*03c0*/  ISETP.GT.U32.AND P4, PT, R5.reuse, R12, PT ;  /* 0x0000000c0500720c */ /* 0x040fe20003f84070 */
[----:B------:R-:W-:Y:S01]  /*03d0*/  IMAD.MOV R15, RZ, RZ, -R15 ;  /* 0x000000ffff0f7224 */ /* 0x000fe200078e0a0f */
[----:B------:R-:W-:Y:S01]  /*03e0*/  ISETP.GT.U32.AND P0, PT, R5, R10, PT ;  /* 0x0000000a0500720c */ /* 0x000fe20003f04070 */
[----:B------:R-:W-:Y:S02]  /*03f0*/  IMAD.MOV R17, RZ, RZ, -R17 ;  /* 0x000000ffff117224 */ /* 0x000fe400078e0a11 */
[----:B------:R-:W-:-:S02]  /*0400*/  IMAD R11, R4, R15, R11 ;  /* 0x0000000f040b7224 */ /* 0x000fc400078e020b */
[C---:B------:R-:W-:Y:S02]  /*0410*/  IMAD R14, R5.reuse, R18, R16 ;  /* 0x00000012050e7224 */ /* 0x040fe400078e0210 */
[C---:B------:R-:W-:Y:S01]  /*0420*/  IMAD R13, R4.reuse, R17, R13 ;  /* 0x00000011040d7224 */ /* 0x040fe200078e020d */
[C---:B------:R-:W-:Y:S01]  /*0430*/  ISETP.GT.U32.AND P2, PT, R4.reuse, R11, PT ;  /* 0x0000000b0400720c */ /* 0x040fe20003f44070 */
[----:B------:R-:W-:Y:S01]  /*0440*/  IMAD R15, R4, R19, R9 ;  /* 0x00000013040f7224 */ /* 0x000fe200078e0209 */
[----:B------:R-:W-:Y:S01]  /*0450*/  ISETP.GT.U32.AND P5, PT, R5, R14, PT ;  /* 0x0000000e0500720c */ /* 0x000fe20003fa4070 */
[----:B------:R-:W-:Y:S01]  /*0460*/  @!P4 IMAD.IADD R12, R12, 0x1, -R5 ;  /* 0x000000010c0cc824 */ /* 0x000fe200078e0a05 */
[C---:B------:R-:W-:Y:S02]  /*0470*/  ISETP.GT.U32.AND P1, PT, R4.reuse, R13, PT ;  /* 0x0000000d0400720c */ /* 0x040fe40003f24070 */
[----:B------:R-:W-:Y:S02]  /*0480*/  ISETP.GT.U32.AND P3, PT, R4, R15, PT ;  /* 0x0000000f0400720c */ /* 0x000fe40003f64070 */
[----:B------:R-:W-:-:S02]  /*0490*/  @!P0 IADD3 R10, PT, PT, R10, -R5, RZ ;  /* 0x800000050a0a8210 */ /* 0x000fc40007ffe0ff */
[----:B------:R-:W-:Y:S02]  /*04a0*/  ISETP.GE.AND P4, PT, R8, RZ, PT ;  /* 0x000000ff0800720c */ /* 0x000fe40003f86270 */
[----:B------:R-:W-:Y:S01]  /*04b0*/  ISETP.GE.AND P0, PT, R6, RZ, PT ;  /* 0x000000ff0600720c */ /* 0x000fe20003f06270 */
[--C-:B------:R-:W-:Y:S01]  /*04c0*/  @!P2 IMAD.IADD R11, R11, 0x1, -R4.reuse ;  /* 0x000000010b0ba824 */ /* 0x100fe200078e0a04 */
[----:B------:R-:W-:Y:S02]  /*04d0*/  ISETP.GT.U32.AND P2, PT, R5, R12, PT ;  /* 0x0000000c0500720c */ /* 0x000fe40003f44070 */
[----:B------:R-:W-:Y:S01]  /*04e0*/  @!P5 IADD3 R14, PT, PT, R14, -R5, RZ ;  /* 0x800000050e0ed210 */ /* 0x000fe20007ffe0ff */
[----:B------:R-:W-:Y:S01]  /*04f0*/  @!P1 IMAD.IADD R13, R13, 0x1, -R4 ;  /* 0x000000010d0d9824 */ /* 0x000fe200078e0a04 */
[----:B------:R-:W-:Y:S02]  /*0500*/  ISETP.GT.U32.AND P5, PT, R4, R11, PT ;  /* 0x0000000b0400720c */ /* 0x000fe40003fa4070 */
[----:B------:R-:W-:-:S02]  /*0510*/  @!P3 IADD3 R15, PT, PT, R15, -R4, RZ ;  /* 0x800000040f0fb210 */ /* 0x000fc40007ffe0ff */
[----:B------:R-:W-:Y:S02]  /*0520*/  ISETP.GT.U32.AND P6, PT, R5, R14, PT ;  /* 0x0000000e0500720c */ /* 0x000fe40003fc4070 */
[C---:B------:R-:W-:Y:S02]  /*0530*/  ISETP.GT.U32.AND P3, PT, R4.reuse, R15, PT ;  /* 0x0000000f0400720c */ /* 0x040fe40003f64070 */
[----:B------:R-:W-:Y:S01]  /*0540*/  ISETP.GT.U32.AND P1, PT, R4, R13, PT ;  /* 0x0000000d0400720c */ /* 0x000fe20003f24070 */
[----:B------:R-:W-:Y:S01]  /*0550*/  @!P2 IMAD.IADD R12, R12, 0x1, -R5 ;  /* 0x000000010c0ca824 */ /* 0x000fe200078e0a05 */
[----:B------:R-:W-:Y:S02]  /*0560*/  ISETP.GE.AND P2, PT, R20, RZ, PT ;  /* 0x000000ff1400720c */ /* 0x000fe40003f46270 */
[----:B------:R-:W-:Y:S01]  /*0570*/  @!P4 IADD3 R10, PT, PT, -R10, RZ, RZ ;  /* 0x000000ff0a0ac210 */ /* 0x000fe20007ffe1ff */
[----:B------:R-:W-:Y:S01]  /*0580*/  @!P5 IMAD.IADD R11, R11, 0x1, -R4 ;  /* 0x000000010b0bd824 */ /* 0x000fe200078e0a04 */
[----:B------:R-:W-:Y:S01]  /*0590*/  ISETP.GE.AND P5, PT, R23, RZ, PT ;  /* 0x000000ff1700720c */ /* 0x000fe20003fa6270 */
[----:B------:R-:W-:Y:S01]  /*05a0*/  @!P0 IMAD.MOV R12, RZ, RZ, -R12 ;  /* 0x000000ffff0c8224 */ /* 0x000fe200078e0a0c */
[----:B------:R-:W-:-:S02]  /*05b0*/  ISETP.NE.AND P4, PT, R3, RZ, PT ;  /* 0x000000ff0300720c */ /* 0x000fc40003f85270 */
[----:B------:R-:W-:Y:S02]  /*05c0*/  @!P6 IADD3 R14, PT, PT, R14, -R5, RZ ;  /* 0x800000050e0ee210 */ /* 0x000fe40007ffe0ff */
[----:B------:R-:W-:Y:S01]  /*05d0*/  ISETP.GE.AND P6, PT, R22, RZ, PT ;  /* 0x000000ff1600720c */ /* 0x000fe20003fc6270 */
[----:B------:R-:W-:Y:S01]  /*05e0*/  @!P1 IMAD.IADD R13, R13, 0x1, -R4 ;  /* 0x000000010d0d9824 */ /* 0x000fe200078e0a04 */
[----:B------:R-:W-:Y:S02]  /*05f0*/  @!P3 IADD3 R15, PT, PT, R15, -R4, RZ ;  /* 0x800000040f0fb210 */ /* 0x000fe40007ffe0ff */
[----:B------:R-:W-:Y:S01]  /*0600*/  ISETP.GE.AND P3, PT, R21, RZ, PT ;  /* 0x000000ff1500720c */ /* 0x000fe20003f66270 */
[----:B------:R-:W1:Y:S01]  /*0610*/  LDC.64 R4, c[0x0][0x380] ;  /* 0x0000e000ff047b82 */ /* 0x000e620000000a00 */
[----:B------:R-:W-:Y:S01]  /*0620*/  ISETP.NE.AND P1, PT, R2, RZ, PT ;  /* 0x000000ff0200720c */ /* 0x000fe20003f25270 */
[----:B------:R-:W-:Y:S01]  /*0630*/  @!P5 IMAD.MOV R11, RZ, RZ, -R11 ;  /* 0x000000ffff0bd224 */ /* 0x000fe200078e0a0b */
[----:B------:R-:W-:-:S02]  /*0640*/  LOP3.LUT R2, RZ, R2, RZ, 0x33, !PT ;  /* 0x00000002ff027212 */ /* 0x000fc400078e33ff */
[----:B------:R-:W-:Y:S02]  /*0650*/  LOP3.LUT R9, RZ, R3, RZ, 0x33, !PT ;  /* 0x00000003ff097212 */ /* 0x000fe400078e33ff */
[----:B------:R-:W-:Y:S02]  /*0660*/  @!P2 IADD3 R15, PT, PT, -R15, RZ, RZ ;  /* 0x000000ff0f0fa210 */ /* 0x000fe40007ffe1ff */
[----:B------:R-:W-:Y:S02]  /*0670*/  @!P6 IADD3 R14, PT, PT, -R14, RZ, RZ ;  /* 0x000000ff0e0ee210 */ /* 0x000fe40007ffe1ff */
[----:B------:R-:W-:Y:S01]  /*0680*/  SEL R8, R2, R11, !P1 ;  /* 0x0000000b02087207 */ /* 0x000fe20004800000 */
[----:B------:R-:W-:Y:S01]  /*0690*/  @!P3 IMAD.MOV R13, RZ, RZ, -R13 ;  /* 0x000000ffff0db224 */ /* 0x000fe200078e0a0d */
[C---:B------:R-:W-:Y:S02]  /*06a0*/  SEL R12, R9.reuse, R12, !P4 ;  /* 0x0000000c090c7207 */ /* 0x040fe40006000000 */
[----:B------:R-:W-:-:S02]  /*06b0*/  SEL R17, R9, R14, !P4 ;  /* 0x0000000e09117207 */ /* 0x000fc40006000000 */
[----:B------:R-:W-:Y:S02]  /*06c0*/  SEL R10, R9, R10, !P4 ;  /* 0x0000000a090a7207 */ /* 0x000fe40006000000 */
[----:B------:R-:W-:Y:S01]  /*06d0*/  SEL R6, R2, R13, !P1 ;  /* 0x0000000d02067207 */ /* 0x000fe20004800000 */
[----:B------:R-:W-:Y:S01]  /*06e0*/  IMAD R13, R8, R3, R17 ;  /* 0x00000003080d7224 */ /* 0x000fe200078e0211 */
[----:B------:R-:W-:Y:S01]  /*06f0*/  SEL R2, R2, R15, !P1 ;  /* 0x0000000f02027207 */ /* 0x000fe20004800000 */
[CC--:B------:R-:W-:Y:S02]  /*0700*/  IMAD R15, R8.reuse, R3.reuse, R12 ;  /* 0x00000003080f7224 */ /* 0x0c0fe400078e020c */
[-C--:B------:R-:W-:Y:S02]  /*0710*/  IMAD R21, R8, R3.reuse, R10 ;  /* 0x0000000308157224 */ /* 0x080fe400078e020a */
[-C--:B------:R-:W-:Y:S02]  /*0720*/  IMAD R19, R6, R3.reuse, R12 ;  /* 0x0000000306137224 */ /* 0x080fe400078e020c */
[----:B------:R-:W-:-:S02]  /*0730*/  IMAD R9, R2, R3, R10 ;  /* 0x0000000302097224 */ /* 0x000fc400078e020a */
[----:B------:R-:W-:Y:S02]  /*0740*/  IMAD R11, R2, R3, R17 ;  /* 0x00000003020b7224 */ /* 0x000fe400078e0211 */
[----:B-1----:R-:W-:-:S04]  /*0750*/  IMAD.WIDE R14, R15, 0x4, R4 ;  /* 0x000000040f0e7825 */ /* 0x002fc800078e0204 */
[--C-:B------:R-:W-:Y:S02]  /*0760*/  IMAD.WIDE R12, R13, 0x4, R4.reuse ;  /* 0x000000040d0c7825 */ /* 0x100fe400078e0204 */
[----:B0-----:R-:W2:Y:S02]  /*0770*/  LDG.E R15, desc[UR4][R14.64] ;  /* 0x000000040e0f7981 */ /* 0x001ea4000c1e1900 */
[----:B------:R-:W-:Y:S02]  /*0780*/  IMAD.WIDE R20, R21, 0x4, R4 ;  /* 0x0000000415147825 */ /* 0x000fe400078e0204 */
[----:B------:R-:W2:Y:S02]  /*0790*/  LDG.E R12, desc[UR4][R12.64] ;  /* 0x000000040c0c7981 */ /* 0x000ea4000c1e1900 */
[----:B------:R-:W-:Y:S02]  /*07a0*/  IMAD R23, R6, R3, R10 ;  /* 0x0000000306177224 */ /* 0x000fe400078e020a */
[--C-:B------:R-:W-:Y:S01]  /*07b0*/  IMAD.WIDE R8, R9, 0x4, R4.reuse ;  /* 0x0000000409087825 */ /* 0x100fe200078e0204 */
[----:B------:R-:W2:Y:S03]  /*07c0*/  LDG.E R2, desc[UR4][R20.64] ;  /* 0x0000000414027981 */ /* 0x000ea6000c1e1900 */
[----:B------:R-:W-:-:S02]  /*07d0*/  IMAD.WIDE R10, R11, 0x4, R4 ;  /* 0x000000040b0a7825 */ /* 0x000fc400078e0204 */
[----:B------:R-:W3:Y:S02]  /*07e0*/  LDG.E R8, desc[UR4][R8.64] ;  /* 0x0000000408087981 */ /* 0x000ee4000c1e1900 */
[----:B------:R-:W-:Y:S02]  /*07f0*/  IMAD R17, R6, R3, R17 ;  /* 0x0000000306117224 */ /* 0x000fe400078e0211 */
[--C-:B------:R-:W-:Y:S01]  /*0800*/  IMAD.WIDE R18, R19, 0x4, R4.reuse ;  /* 0x0000000413127825 */ /* 0x100fe200078e0204 */
[----:B------:R-:W3:Y:S03]  /*0810*/  LDG.E R11, desc[UR4][R10.64] ;  /* 0x000000040a0b7981 */ /* 0x000ee6000c1e1900 */
[--C-:B------:R-:W-:Y:S02]  /*0820*/  IMAD.WIDE R22, R23, 0x4, R4.reuse ;  /* 0x0000000417167825 */ /* 0x100fe400078e0204 */
[----:B------:R-:W4:Y:S02]  /*0830*/  LDG.E R19, desc[UR4][R18.64] ;  /* 0x0000000412137981 */ /* 0x000f24000c1e1900 */
[----:B------:R-:W-:-:S02]  /*0840*/  IMAD.WIDE R16, R17, 0x4, R4 ;  /* 0x0000000411107825 */ /* 0x000fc400078e0204 */
[----:B------:R-:W4:Y:S04]  /*0850*/  LDG.E R22, desc[UR4][R22.64] ;  /* 0x0000000416167981 */ /* 0x000f28000c1e1900 */
[----:B------:R-:W5:Y:S01]  /*0860*/  LDG.E R17, desc[UR4][R16.64] ;  /* 0x0000000410117981 */ /* 0x000f62000c1e1900 */
[----:B------:R-:W-:-:S04]  /*0870*/  IMAD R3, R7, R3, R0 ;  /* 0x0000000307037224 */ /* 0x000fc800078e0200 */
[----:B------:R-:W-:-:S05]  /*0880*/  IMAD.WIDE R4, R3, 0x4, R4 ;  /* 0x0000000403047825 */ /* 0x000fca00078e0204 */
[----:B------:R-:W5:Y:S01]  /*0890*/  LDG.E R13, desc[UR4][R4.64] ;  /* 0x00000004040d7981 */ /* 0x000f62000c1e1900 */
[----:B--2---:R-:W-:-:S04]  /*08a0*/  IADD3 R2, PT, PT, R12, R15, R2 ;  /* 0x0000000f0c027210 */ /* 0x004fc80007ffe002 */
[----:B---3--:R-:W-:-:S04]  /*08b0*/  IADD3 R0, PT, PT, R11, R8, R2 ;  /* 0x000000080b007210 */ /* 0x008fc80007ffe002 */
[----:B----4-:R-:W-:-:S04]  /*08c0*/  IADD3 R0, PT, PT, R19, R22, R0 ;  /* 0x0000001613007210 */ /* 0x010fc80007ffe000 */
[----:B-----5:R-:W-:-:S05]  /*08d0*/  IADD3 R2, PT, PT, R0, R17, RZ ;  /* 0x0000001100027210 */ /* 0x020fca0007ffe0ff */
[----:B------:R-:W-:-:S05]  /*08e0*/  VIADD R0, R2, 0xfffffffc ;  /* 0xfffffffc02007836 */ /* 0x000fca0000000000 */
[----:B------:R-:W-:-:S04]  /*08f0*/  ISETP.GT.U32.AND P0, PT, R0, -0x3, PT ;  /* 0xfffffffd0000780c */ /* 0x000fc80003f04070 */
[----:B------:R-:W-:-:S13]  /*0900*/  ISETP.NE.OR P0, PT, R13, 0x1, P0 ;  /* 0x000000010d00780c */ /* 0x000fda0000705670 */
[----:B------:R-:W0:Y:S02]  /*0910*/  @!P0 LDC.64 R6, c[0x0][0x388] ;  /* 0x0000e200ff068b82 */ /* 0x000e240000000a00 */
[----:B0-----:R-:W-:-:S05]  /*0920*/  @!P0 IMAD.WIDE R6, R3, 0x4, R6 ;  /* 0x0000000403068825 */ /* 0x001fca00078e0206 */
[----:B------:R0:W-:Y:S01]  /*0930*/  @!P0 STG.E desc[UR4][R6.64], RZ ;  /* 0x000000ff06008986 */ /* 0x0001e2000c101904 */
[----:B------:R-:W-:Y:S05]  /*0940*/  @!P0 EXIT ;  /* 0x000000000000894d */ /* 0x000fea0003800000 */
[----:B------:R-:W-:-:S04]  /*0950*/  ISETP.NE.AND P0, PT, R2, 0x3, PT ;  /* 0x000000030200780c */ /* 0x000fc80003f05270 */
[----:B------:R-:W-:-:S13]  /*0960*/  ISETP.NE.OR P0, PT, R13, RZ, P0 ;  /* 0x000000ff0d00720c */ /* 0x000fda0000705670 */
[----:B------:R-:W1:Y:S01]  /*0970*/  @!P0 LDC.64 R4, c[0x0][0x388] ;  /* 0x0000e200ff048b82 */ /* 0x000e620000000a00 */
[----:B0-----:R-:W-:Y:S01]  /*0980*/  @!P0 MOV R7, 0x1 ;  /* 0x0000000100078802 */ /* 0x001fe20000000f00 */
[----:B-1----:R-:W-:-:S05]  /*0990*/  @!P0 IMAD.WIDE R4, R3, 0x4, R4 ;  /* 0x0000000403048825 */ /* 0x002fca00078e0204 */
[----:B------:R0:W-:Y:S01]  /*09a0*/  @!P0 STG.E desc[UR4][R4.64], R7 ;  /* 0x0000000704008986 */ /* 0x0001e2000c101904 */
[----:B------:R-:W-:Y:S05]  /*09b0*/  @!P0 EXIT ;  /* 0x000000000000894d */ /* 0x000fea0003800000 */
[----:B0-----:R-:W0:Y:S02]  /*09c0*/  LDC.64 R4, c[0x0][0x388] ;  /* 0x0000e200ff047b82 */ /* 0x001e240000000a00 */
[----:B0-----:R-:W-:-:S05]  /*09d0*/  IMAD.WIDE R4, R3, 0x4, R4 ;  /* 0x0000000403047825 */ /* 0x001fca00078e0204 */
[----:B------:R-:W-:Y:S01]  /*09e0*/  STG.E desc[UR4][R4.64], R13 ;  /* 0x0000000d04007986 */ /* 0x000fe2000c101904 */
[----:B------:R-:W-:Y:S05]  /*09f0*/  EXIT ;  /* 0x000000000000794d */ /* 0x000fea0003800000 */
.L_x_0:
[----:B------:R-:W-:-:S00]  /*0a00*/  BRA `(.L_x_0) ;  /* 0xfffffffc00fc7947 */ /* 0x000fc0000383ffff */
[----:B------:R-:W-:-:S00]  /*0a10*/  NOP ;  /* 0x0000000000007918 */ /* 0x000fc00000000000 */
        /* <DEDUP_REMOVED lines=14> */
.L_x_1:


//--------------------- .nv.shared.reserved.0     --------------------------
	.section	.nv.shared.reserved.0,"aw",@nobits
	.weak		__nv_reservedSMEM_offset_0_alias
	.size		__nv_reservedSMEM_offset_0_alias, 0, 64
	.other		__nv_reservedSMEM_offset_0_alias,@"STO_CUDA_RESERVED_SHARED STV_DEFAULT"
__nv_reservedSMEM_offset_0_alias:
	.zero		0
	.zero		64


//--------------------- .nv.constant0._Z12game_of_lifePKiPiii --------------------------
	.section	.nv.constant0._Z12game_of_lifePKiPiii,"a",@progbits
	.sectionflags	@""
	.align	4
.nv.constant0._Z12game_of_lifePKiPiii:
	.zero		920


//--------------------- SYMBOLS --------------------------

	.type		.nv.reservedSmem.offset0,@object
	.size		.nv.reservedSmem.offset0,0x4
